//
// Generated by NVIDIA NVVM Compiler
//
// Compiler Build ID: CL-36424714
// Cuda compilation tools, release 13.0, V13.0.88
// Based on NVVM 20.0.0
//

.version 9.0
.target sm_100
.address_size 64

	// .globl	_Z19parallel_vector_addPiS_S_S_
.extern .func  (.param .b32 func_retval0) vprintf
(
	.param .b64 vprintf_param_0,
	.param .b64 vprintf_param_1
)
;
.global .align 1 .b8 $str[47] = {73, 32, 97, 109, 32, 116, 104, 114, 101, 97, 100, 32, 35, 37, 100, 46, 32, 97, 110, 100, 32, 97, 98, 111, 117, 116, 32, 116, 111, 32, 99, 111, 109, 112, 117, 116, 101, 114, 32, 99, 91, 37, 100, 93, 46, 10};
.global .align 1 .b8 $str$1[36] = {73, 32, 97, 109, 32, 116, 104, 114, 101, 97, 100, 32, 35, 37, 100, 32, 97, 110, 100, 32, 100, 111, 105, 110, 103, 32, 110, 111, 116, 104, 105, 110, 103, 46, 10};

.visible .entry _Z19parallel_vector_addPiS_S_S_(
	.param .u64 .ptr .align 1 _Z19parallel_vector_addPiS_S_S__param_0,
	.param .u64 .ptr .align 1 _Z19parallel_vector_addPiS_S_S__param_1,
	.param .u64 .ptr .align 1 _Z19parallel_vector_addPiS_S_S__param_2,
	.param .u64 .ptr .align 1 _Z19parallel_vector_addPiS_S_S__param_3
)
{
	.local .align 8 .b8 	__local_depot0[8];
	.reg .b64 	%SP;
	.reg .b64 	%SPL;
	.reg .pred 	%p<2>;
	.reg .b32 	%r<13>;
	.reg .b64 	%rd<21>;

	mov.u64 	%SPL, __local_depot0;
	cvta.local.u64 	%SP, %SPL;
	ld.param.u64 	%rd2, [_Z19parallel_vector_addPiS_S_S__param_0];
	ld.param.u64 	%rd3, [_Z19parallel_vector_addPiS_S_S__param_1];
	ld.param.u64 	%rd4, [_Z19parallel_vector_addPiS_S_S__param_2];
	ld.param.u64 	%rd5, [_Z19parallel_vector_addPiS_S_S__param_3];
	cvta.to.global.u64 	%rd6, %rd5;
	add.u64 	%rd7, %SP, 0;
	add.u64 	%rd1, %SPL, 0;
	mov.u32 	%r2, %ctaid.x;
	mov.u32 	%r3, %ntid.x;
	mov.u32 	%r4, %tid.x;
	mad.lo.s32 	%r1, %r2, %r3, %r4;
	ld.global.u32 	%r5, [%rd6];
	setp.ge.s32 	%p1, %r1, %r5;
	@%p1 bra 	$L__BB0_2;
	cvta.to.global.u64 	%rd11, %rd2;
	cvta.to.global.u64 	%rd12, %rd3;
	cvta.to.global.u64 	%rd13, %rd4;
	st.local.v2.u32 	[%rd1], {%r1, %r1};
	mov.u64 	%rd14, $str;
	cvta.global.u64 	%rd15, %rd14;
	{ // callseq 1, 0
	.param .b64 param0;
	st.param.b64 	[param0], %rd15;
	.param .b64 param1;
	st.param.b64 	[param1], %rd7;
	.param .b32 retval0;
	call.uni (retval0), 
	vprintf, 
	(
	param0, 
	param1
	);
	ld.param.b32 	%r8, [retval0];
	} // callseq 1
	mul.wide.s32 	%rd17, %r1, 4;
	add.s64 	%rd18, %rd11, %rd17;
	ld.global.u32 	%r10, [%rd18];
	add.s64 	%rd19, %rd12, %rd17;
	ld.global.u32 	%r11, [%rd19];
	add.s32 	%r12, %r11, %r10;
	add.s64 	%rd20, %rd13, %rd17;
	st.global.u32 	[%rd20], %r12;
	bra.uni 	$L__BB0_3;
$L__BB0_2:
	st.local.u32 	[%rd1], %r1;
	mov.u64 	%rd8, $str$1;
	cvta.global.u64 	%rd9, %rd8;
	{ // callseq 0, 0
	.param .b64 param0;
	st.param.b64 	[param0], %rd9;
	.param .b64 param1;
	st.param.b64 	[param1], %rd7;
	.param .b32 retval0;
	call.uni (retval0), 
	vprintf, 
	(
	param0, 
	param1
	);
	ld.param.b32 	%r6, [retval0];
	} // callseq 0
$L__BB0_3:
	ret;

}


// ===== COMPILED SASS (sm_100) =====

	.target	sm_100

	.elftype	@"ET_EXEC"


//--------------------- .note.nv.tkinfo           --------------------------
	.section	.note.nv.tkinfo,"",@"SHT_NOTE"
	.sectionflags	@"SHF_NOTE_NV_TKINFO"
	.tkinfo
        /*0018*/ 	.word	0x00000002
        /*0030*/ 	.string	""
        /*0030*/ 	.string	"ptxas"
        /*0030*/ 	.string	"Cuda compilation tools, release 13.0, V13.0.88"
        /*0030*/ 	.string	"Build cuda_13.0.r13.0/compiler.36424714_0"
        /*0030*/ 	.string	"-arch sm_100 -m 64 "



//--------------------- .note.nv.cuinfo           --------------------------
	.section	.note.nv.cuinfo,"",@"SHT_NOTE"
	.sectionflags	@"SHF_NOTE_NV_CUINFO"
        /*0018*/ 	.short	0x0002
        /*001a*/ 	.short	0x0064
        /*001c*/ 	.short	0x0082
	.zero		2


//--------------------- .nv.info                  --------------------------
	.section	.nv.info,"",@"SHT_CUDA_INFO"
	.align	4


	//----- nvinfo : EIATTR_REGCOUNT
	.align		4
        /*0000*/ 	.byte	0x04, 0x2f
        /*0002*/ 	.short	(.L_3 - .L_2)
	.align		4
.L_2:
        /*0004*/ 	.word	index@(_Z19parallel_vector_addPiS_S_S_)
        /*0008*/ 	.word	0x00000018


	//----- nvinfo : EIATTR_FRAME_SIZE
	.align		4
.L_3:
        /*000c*/ 	.byte	0x04, 0x11
        /*000e*/ 	.short	(.L_5 - .L_4)
	.align		4
.L_4:
        /*0010*/ 	.word	index@(_Z19parallel_vector_addPiS_S_S_)
        /*0014*/ 	.word	0x00000008


	//----- nvinfo : EIATTR_MIN_STACK_SIZE
	.align		4
.L_5:
        /*0018*/ 	.byte	0x04, 0x12
        /*001a*/ 	.short	(.L_7 - .L_6)
	.align		4
.L_6:
        /*001c*/ 	.word	index@(_Z19parallel_vector_addPiS_S_S_)
        /*0020*/ 	.word	0x00000008
.L_7:


//--------------------- .nv.compat                --------------------------
	.section	.nv.compat,"",@"SHT_CUDA_COMPAT_INFO"
	.align	4
        /*0000*/ 	.byte	0x02, 0x09, 0x00, 0x00, 0x02, 0x02, 0x01, 0x00, 0x02, 0x05, 0x05, 0x00, 0x03, 0x07, 0x01, 0x01
        /*0010*/ 	.byte	0x02, 0x03, 0x00, 0x00, 0x02, 0x06, 0x01, 0x00, 0x04, 0x0b, 0x08, 0x00, 0x09, 0x00, 0x00, 0x00
        /*0020*/ 	.byte	0x00, 0x00, 0x00, 0x00


//--------------------- .nv.info._Z19parallel_vector_addPiS_S_S_ --------------------------
	.section	.nv.info._Z19parallel_vector_addPiS_S_S_,"",@"SHT_CUDA_INFO"
	.sectionflags	@""
	.align	4


	//----- nvinfo : EIATTR_CUDA_API_VERSION
	.align		4
        /*0000*/ 	.byte	0x04, 0x37
        /*0002*/ 	.short	(.L_9 - .L_8)
.L_8:
        /*0004*/ 	.word	0x00000082


	//----- nvinfo : EIATTR_KPARAM_INFO
	.align		4
.L_9:
        /*0008*/ 	.byte	0x04, 0x17
        /*000a*/ 	.short	(.L_11 - .L_10)
.L_10:
        /*000c*/ 	.word	0x00000000
        /*0010*/ 	.short	0x0003
        /*0012*/ 	.short	0x0018
        /*0014*/ 	.byte	0x00, 0xf5, 0x21, 0x00


	//----- nvinfo : EIATTR_KPARAM_INFO
	.align		4
.L_11:
        /*0018*/ 	.byte	0x04, 0x17
        /*001a*/ 	.short	(.L_13 - .L_12)
.L_12:
        /*001c*/ 	.word	0x00000000
        /*0020*/ 	.short	0x0002
        /*0022*/ 	.short	0x0010
        /*0024*/ 	.byte	0x00, 0xf5, 0x21, 0x00


	//----- nvinfo : EIATTR_KPARAM_INFO
	.align		4
.L_13:
        /*0028*/ 	.byte	0x04, 0x17
        /*002a*/ 	.short	(.L_15 - .L_14)
.L_14:
        /*002c*/ 	.word	0x00000000
        /*0030*/ 	.short	0x0001
        /*0032*/ 	.short	0x0008
        /*0034*/ 	.byte	0x00, 0xf5, 0x21, 0x00


	//----- nvinfo : EIATTR_KPARAM_INFO
	.align		4
.L_15:
        /*0038*/ 	.byte	0x04, 0x17
        /*003a*/ 	.short	(.L_17 - .L_16)
.L_16:
        /*003c*/ 	.word	0x00000000
        /*0040*/ 	.short	0x0000
        /*0042*/ 	.short	0x0000
        /*0044*/ 	.byte	0x00, 0xf5, 0x21, 0x00


	//----- nvinfo : EIATTR_SPARSE_MMA_MASK
	.align		4
.L_17:
        /*0048*/ 	.byte	0x03, 0x50
        /*004a*/ 	.short	0x0000


	//----- nvinfo : EIATTR_MAXREG_COUNT
	.align		4
        /*004c*/ 	.byte	0x03, 0x1b
        /*004e*/ 	.short	0x00ff


	//----- nvinfo : EIATTR_EXTERNS
	.align		4
        /*0050*/ 	.byte	0x04, 0x0f
        /*0052*/ 	.short	(.L_19 - .L_18)


	//   ....[0]....
	.align		4
.L_18:
        /*0054*/ 	.word	index@(vprintf)


	//----- nvinfo : EIATTR_MERCURY_ISA_VERSION
	.align		4
.L_19:
        /*0058*/ 	.byte	0x03, 0x5f
        /*005a*/ 	.short	0x0101


	//----- nvinfo : EIATTR_VRC_CTA_INIT_COUNT
	.align		4
        /*005c*/ 	.byte	0x02, 0x4a
	.zero		1
	.zero		1


	//----- nvinfo : EIATTR_SYSCALL_OFFSETS
	.align		4
        /*0060*/ 	.byte	0x04, 0x46
        /*0062*/ 	.short	(.L_21 - .L_20)


	//   ....[0]....
.L_20:
        /*0064*/ 	.word	0x00000170


	//   ....[1]....
        /*0068*/ 	.word	0x000002a0


	//----- nvinfo : EIATTR_EXIT_INSTR_OFFSETS
	.align		4
.L_21:
        /*006c*/ 	.byte	0x04, 0x1c
        /*006e*/ 	.short	(.L_23 - .L_22)


	//   ....[0]....
.L_22:
        /*0070*/ 	.word	0x00000220


	//   ....[1]....
        /*0074*/ 	.word	0x000002b0


	//----- nvinfo : EIATTR_CRS_STACK_SIZE
	.align		4
.L_23:
        /*0078*/ 	.byte	0x04, 0x1e
        /*007a*/ 	.short	(.L_25 - .L_24)
.L_24:
        /*007c*/ 	.word	0x00000000


	//----- nvinfo : EIATTR_CBANK_PARAM_SIZE
	.align		4
.L_25:
        /*0080*/ 	.byte	0x03, 0x19
        /*0082*/ 	.short	0x0020


	//----- nvinfo : EIATTR_PARAM_CBANK
	.align		4
        /*0084*/ 	.byte	0x04, 0x0a
        /*0086*/ 	.short	(.L_27 - .L_26)
	.align		4
.L_26:
        /*0088*/ 	.word	index@(.nv.constant0._Z19parallel_vector_addPiS_S_S_)
        /*008c*/ 	.short	0x0380
        /*008e*/ 	.short	0x0020


	//----- nvinfo : EIATTR_SW_WAR
	.align		4
.L_27:
        /*0090*/ 	.byte	0x04, 0x36
        /*0092*/ 	.short	(.L_29 - .L_28)
.L_28:
        /*0094*/ 	.word	0x00000008
.L_29:


//--------------------- .nv.callgraph             --------------------------
	.section	.nv.callgraph,"",@"SHT_CUDA_CALLGRAPH"
	.align	4
	.sectionentsize	8
	.align		4
        /*0000*/ 	.word	0x00000000
	.align		4
        /*0004*/ 	.word	0xffffffff
	.align		4
        /*0008*/ 	.word	index@(_Z19parallel_vector_addPiS_S_S_)
	.align		4
        /*000c*/ 	.word	index@(vprintf)
	.align		4
        /*0010*/ 	.word	0x00000000
	.align		4
        /*0014*/ 	.word	0xfffffffe
	.align		4
        /*0018*/ 	.word	0x00000000
	.align		4
        /*001c*/ 	.word	0xfffffffd
	.align		4
        /*0020*/ 	.word	0x00000000
	.align		4
        /*0024*/ 	.word	0xfffffffc


//--------------------- .nv.constant4             --------------------------
	.section	.nv.constant4,"a",@progbits
	.align	8
	.align		8
.nv.constant4:
        /*0000*/ 	.dword	vprintf
	.align		8
        /*0008*/ 	.dword	$str
	.align		8
        /*0010*/ 	.dword	$str$1


//--------------------- .text._Z19parallel_vector_addPiS_S_S_ --------------------------
	.section	.text._Z19parallel_vector_addPiS_S_S_,"ax",@progbits
	.align	128
        .global         _Z19parallel_vector_addPiS_S_S_
        .type           _Z19parallel_vector_addPiS_S_S_,@function
        .size           _Z19parallel_vector_addPiS_S_S_,(.L_x_4 - _Z19parallel_vector_addPiS_S_S_)
        .other          _Z19parallel_vector_addPiS_S_S_,@"STO_CUDA_ENTRY STV_DEFAULT"
_Z19parallel_vector_addPiS_S_S_:
.text._Z19parallel_vector_addPiS_S_S_:
[----:B------:R-:W0:Y:S08]  /*0000*/  LDC R1, c[0x0][0x37c] ;  /* 0x0000df00ff017b82 */ /* 0x000e300000000800 */
[----:B------:R-:W1:Y:S01]  /*0010*/  LDC.64 R4, c[0x0][0x398] ;  /* 0x0000e600ff047b82 */ /* 0x000e620000000a00 */
[----:B------:R-:W1:Y:S01]  /*0020*/  LDCU.64 UR36, c[0x0][0x358] ;  /* 0x00006b00ff2477ac */ /* 0x000e620008000a00 */
[----:B0-----:R-:W-:Y:S01]  /*0030*/  VIADD R1, R1, 0xfffffff8 ;  /* 0xfffffff801017836 */ /* 0x001fe20000000000 */
[----:B-1----:R-:W2:Y:S01]  /*0040*/  LDG.E R5, desc[UR36][R4.64] ;  /* 0x0000002404057981 */ /* 0x002ea2000c1e1900 */
[----:B------:R-:W0:Y:S04]  /*0050*/  LDCU UR5, c[0x0][0x2fc] ;  /* 0x00005f80ff0577ac */ /* 0x000e280008000800 */
[----:B------:R-:W1:Y:S01]  /*0060*/  S2UR UR6, SR_CTAID.X ;  /* 0x00000000000679c3 */ /* 0x000e620000002500 */
[----:B------:R-:W1:Y:S01]  /*0070*/  S2R R3, SR_TID.X ;  /* 0x0000000000037919 */ /* 0x000e620000002100 */
[----:B------:R-:W3:Y:S06]  /*0080*/  LDCU UR4, c[0x0][0x2f8] ;  /* 0x00005f00ff0477ac */ /* 0x000eec0008000800 */
[----:B------:R-:W1:Y:S01]  /*0090*/  LDC R2, c[0x0][0x360] ;  /* 0x0000d800ff027b82 */ /* 0x000e620000000800 */
[----:B---3--:R-:W-:-:S05]  /*00a0*/  IADD3 R6, P1, PT, R1, UR4, RZ ;  /* 0x0000000401067c10 */ /* 0x008fca000ff3e0ff */
[----:B0-----:R-:W-:Y:S02]  /*00b0*/  IMAD.X R7, RZ, RZ, UR5, P1 ;  /* 0x00000005ff077e24 */ /* 0x001fe400088e06ff */
[----:B-1----:R-:W-:-:S05]  /*00c0*/  IMAD R2, R2, UR6, R3 ;  /* 0x0000000602027c24 */ /* 0x002fca000f8e0203 */
[----:B--2---:R-:W-:-:S13]  /*00d0*/  ISETP.GE.AND P0, PT, R2, R5, PT ;  /* 0x000000050200720c */ /* 0x004fda0003f06270 */
[----:B------:R-:W-:Y:S05]  /*00e0*/  @P0 BRA `(.L_x_0) ;  /* 0x0000000000500947 */ /* 0x000fea0003800000 */
[----:B------:R-:W-:Y:S01]  /*00f0*/  MOV R3, R2 ;  /* 0x0000000200037202 */ /* 0x000fe20000000f00 */
[----:B------:R-:W0:Y:S01]  /*0100*/  LDCU.64 UR4, c[0x4][0x8] ;  /* 0x01000100ff0477ac */ /* 0x000e220008000a00 */
[----:B------:R-:W-:-:S03]  /*0110*/  MOV R0, 0x0 ;  /* 0x0000000000007802 */ /* 0x000fc60000000f00 */
[----:B------:R1:W-:Y:S01]  /*0120*/  STL.64 [R1], R2 ;  /* 0x0000000201007387 */ /* 0x0003e20000100a00 */
[----:B------:R1:W2:Y:S01]  /*0130*/  LDC.64 R8, c[0x4][R0] ;  /* 0x0100000000087b82 */ /* 0x0002a20000000a00 */
[----:B0-----:R-:W-:Y:S01]  /*0140*/  IMAD.U32 R4, RZ, RZ, UR4 ;  /* 0x00000004ff047e24 */ /* 0x001fe2000f8e00ff */
[----:B-1----:R-:W-:-:S07]  /*0150*/  MOV R5, UR5 ;  /* 0x0000000500057c02 */ /* 0x002fce0008000f00 */
[----:B------:R-:W-:-:S07]  /*0160*/  LEPC R20, `(.L_x_1) ;  /* 0x000000001014794e */ /* 0x000fce0000000000 */
[----:B--2---:R-:W-:Y:S05]  /*0170*/  CALL.ABS.NOINC R8 ;  /* 0x0000000008007343 */ /* 0x004fea0003c00000 */
.L_x_1:
[----:B------:R-:W0:Y:S08]  /*0180*/  LDC.64 R4, c[0x0][0x380] ;  /* 0x0000e000ff047b82 */ /* 0x000e300000000a00 */
[----:B------:R-:W1:Y:S08]  /*0190*/  LDC.64 R6, c[0x0][0x388] ;  /* 0x0000e200ff067b82 */ /* 0x000e700000000a00 */
[----:B------:R-:W2:Y:S01]  /*01a0*/  LDC.64 R8, c[0x0][0x390] ;  /* 0x0000e400ff087b82 */ /* 0x000ea20000000a00 */
[----:B0-----:R-:W-:-:S06]  /*01b0*/  IMAD.WIDE R4, R2, 0x4, R4 ;  /* 0x0000000402047825 */ /* 0x001fcc00078e0204 */
[----:B------:R-:W3:Y:S01]  /*01c0*/  LDG.E R4, desc[UR36][R4.64] ;  /* 0x0000002404047981 */ /* 0x000ee2000c1e1900 */
[----:B-1----:R-:W-:-:S06]  /*01d0*/  IMAD.WIDE R6, R2, 0x4, R6 ;  /* 0x0000000402067825 */ /* 0x002fcc00078e0206 */
[----:B------:R-:W3:Y:S01]  /*01e0*/  LDG.E R7, desc[UR36][R6.64] ;  /* 0x0000002406077981 */ /* 0x000ee2000c1e1900 */
[----:B--2---:R-:W-:-:S04]  /*01f0*/  IMAD.WIDE R2, R2, 0x4, R8 ;  /* 0x0000000402027825 */ /* 0x004fc800078e0208 */
[----:B---3--:R-:W-:-:S05]  /*0200*/  IMAD.IADD R9, R4, 0x1, R7 ;  /* 0x0000000104097824 */ /* 0x008fca00078e0207 */
[----:B------:R-:W-:Y:S01]  /*0210*/  STG.E desc[UR36][R2.64], R9 ;  /* 0x0000000902007986 */ /* 0x000fe2000c101924 */
[----:B------:R-:W-:Y:S05]  /*0220*/  EXIT ;  /* 0x000000000000794d */ /* 0x000fea0003800000 */
.L_x_0:
[----:B------:R-:W-:Y:S01]  /*0230*/  MOV R0, 0x0 ;  /* 0x0000000000007802 */ /* 0x000fe20000000f00 */
[----:B------:R0:W-:Y:S01]  /*0240*/  STL [R1], R2 ;  /* 0x0000000201007387 */ /* 0x0001e20000100800 */
[----:B------:R-:W1:Y:S02]  /*0250*/  LDCU.64 UR4, c[0x4][0x10] ;  /* 0x01000200ff0477ac */ /* 0x000e640008000a00 */
[----:B------:R0:W2:Y:S01]  /*0260*/  LDC.64 R8, c[0x4][R0] ;  /* 0x0100000000087b82 */ /* 0x0000a20000000a00 */
[----:B-1----:R-:W-:Y:S01]  /*0270*/  MOV R4, UR4 ;  /* 0x0000000400047c02 */ /* 0x002fe20008000f00 */
[----:B0-----:R-:W-:-:S07]  /*0280*/  IMAD.U32 R5, RZ, RZ, UR5 ;  /* 0x00000005ff057e24 */ /* 0x001fce000f8e00ff */
[----:B------:R-:W-:-:S07]  /*0290*/  LEPC R20, `(.L_x_2) ;  /* 0x000000001014794e */ /* 0x000fce0000000000 */
[----:B--2---:R-:W-:Y:S05]  /*02a0*/  CALL.ABS.NOINC R8 ;  /* 0x0000000008007343 */ /* 0x004fea0003c00000 */
.L_x_2:
[----:B------:R-:W-:Y:S05]  /*02b0*/  EXIT ;  /* 0x000000000000794d */ /* 0x000fea0003800000 */
.L_x_3:
[----:B------:R-:W-:-:S00]  /*02c0*/  BRA `(.L_x_3) ;  /* 0xfffffffc00fc7947 */ /* 0x000fc0000383ffff */
[----:B------:R-:W-:-:S00]  /*02d0*/  NOP ;  /* 0x0000000000007918 */ /* 0x000fc00000000000 */
        /* <DEDUP_REMOVED lines=10> */
.L_x_4:


//--------------------- .nv.global.init           --------------------------
	.section	.nv.global.init,"aw",@progbits
.nv.global.init:
	.type		$str$1,@object
	.size		$str$1,($str - $str$1)
$str$1:
        /*0000*/ 	.byte	0x49, 0x20, 0x61, 0x6d, 0x20, 0x74, 0x68, 0x72, 0x65, 0x61, 0x64, 0x20, 0x23, 0x25, 0x64, 0x20
        /*0010*/ 	.byte	0x61, 0x6e, 0x64, 0x20, 0x64, 0x6f, 0x69, 0x6e, 0x67, 0x20, 0x6e, 0x6f, 0x74, 0x68, 0x69, 0x6e
        /*0020*/ 	.byte	0x67, 0x2e, 0x0a, 0x00
	.type		$str,@object
	.size		$str,(.L_0 - $str)
$str:
        /*0024*/ 	.byte	0x49, 0x20, 0x61, 0x6d, 0x20, 0x74, 0x68, 0x72, 0x65, 0x61, 0x64, 0x20, 0x23, 0x25, 0x64, 0x2e
        /*0034*/ 	.byte	0x20, 0x61, 0x6e, 0x64, 0x20, 0x61, 0x62, 0x6f, 0x75, 0x74, 0x20, 0x74, 0x6f, 0x20, 0x63, 0x6f
        /*0044*/ 	.byte	0x6d, 0x70, 0x75, 0x74, 0x65, 0x72, 0x20, 0x63, 0x5b, 0x25, 0x64, 0x5d, 0x2e, 0x0a, 0x00
.L_0:


//--------------------- .nv.shared.reserved.0     --------------------------
	.section	.nv.shared.reserved.0,"aw",@nobits
	.weak		__nv_reservedSMEM_offset_0_alias
	.size		__nv_reservedSMEM_offset_0_alias, 0, 64
	.other		__nv_reservedSMEM_offset_0_alias,@"STO_CUDA_RESERVED_SHARED STV_DEFAULT"
__nv_reservedSMEM_offset_0_alias:
	.zero		0
	.zero		64


//--------------------- .nv.constant0._Z19parallel_vector_addPiS_S_S_ --------------------------
	.section	.nv.constant0._Z19parallel_vector_addPiS_S_S_,"a",@progbits
	.sectionflags	@""
	.align	4
.nv.constant0._Z19parallel_vector_addPiS_S_S_:
	.zero		928


//--------------------- SYMBOLS --------------------------

	.type		.nv.reservedSmem.offset0,@object
	.size		.nv.reservedSmem.offset0,0x4
	.type		vprintf,@function
